	.headerflags	@"EF_CUDA_TEXMODE_UNIFIED EF_CUDA_64BIT_ADDRESS EF_CUDA_ACCELERATORS EF_CUDA_SM90 EF_CUDA_VIRTUAL_SM(EF_CUDA_SM90)"
	.elftype	@"ET_EXEC"


//--------------------- .nv.info                  --------------------------
	.section	.nv.info,"",@"SHT_CUDA_INFO"
	.align	4


	//----- nvinfo : EIATTR_REGCOUNT
	.align		4
        /*0000*/ 	.byte	0x04, 0x2f
        /*0002*/ 	.short	(.L_3 - .L_2)
	.align		4
.L_2:
        /*0004*/ 	.word	index@(triton_poi_fused__native_batch_norm_legit_no_training_add_convolution_relu_9)
        /*0008*/ 	.word	0x00000018


	//----- nvinfo : EIATTR_MIN_STACK_SIZE
	.align		4
.L_3:
        /*000c*/ 	.byte	0x04, 0x12
        /*000e*/ 	.short	(.L_5 - .L_4)
	.align		4
.L_4:
        /*0010*/ 	.word	index@(triton_poi_fused__native_batch_norm_legit_no_training_add_convolution_relu_9)
        /*0014*/ 	.word	0x00000000


	//----- nvinfo : EIATTR_FRAME_SIZE
	.align		4
.L_5:
        /*0018*/ 	.byte	0x04, 0x11
        /*001a*/ 	.short	(.L_7 - .L_6)
	.align		4
.L_6:
        /*001c*/ 	.word	index@(triton_poi_fused__native_batch_norm_legit_no_training_add_convolution_relu_9)
        /*0020*/ 	.word	0x00000000


	//----- nvinfo : EIATTR_MIN_STACK_SIZE
	.align		4
.L_7:
        /*0024*/ 	.byte	0x04, 0x12
        /*0026*/ 	.short	(.L_9 - .L_8)
	.align		4
.L_8:
        /*0028*/ 	.word	index@(triton_poi_fused__native_batch_norm_legit_no_training_add_convolution_relu_9)
        /*002c*/ 	.word	0x00000000
.L_9:


//--------------------- .nv.info.triton_poi_fused__native_batch_norm_legit_no_training_add_convolution_relu_9 --------------------------
	.section	.nv.info.triton_poi_fused__native_batch_norm_legit_no_training_add_convolution_relu_9,"",@"SHT_CUDA_INFO"
	.sectionflags	@""
	.align	4


	//----- nvinfo : EIATTR_CUDA_API_VERSION
	.align		4
        /*0000*/ 	.byte	0x04, 0x37
        /*0002*/ 	.short	(.L_11 - .L_10)
.L_10:
        /*0004*/ 	.word	0x0000007c


	//----- nvinfo : EIATTR_KPARAM_INFO
	.align		4
.L_11:
        /*0008*/ 	.byte	0x04, 0x17
        /*000a*/ 	.short	(.L_13 - .L_12)
.L_12:
        /*000c*/ 	.word	0x00000000
        /*0010*/ 	.short	0x0008
        /*0012*/ 	.short	0x0040
        /*0014*/ 	.byte	0x00, 0xf0, 0x11, 0x00


	//----- nvinfo : EIATTR_KPARAM_INFO
	.align		4
.L_13:
        /*0018*/ 	.byte	0x04, 0x17
        /*001a*/ 	.short	(.L_15 - .L_14)
.L_14:
        /*001c*/ 	.word	0x00000000
        /*0020*/ 	.short	0x0007
        /*0022*/ 	.short	0x0038
        /*0024*/ 	.byte	0x00, 0xf4, 0x21, 0x00


	//----- nvinfo : EIATTR_KPARAM_INFO
	.align		4
.L_15:
        /*0028*/ 	.byte	0x04, 0x17
        /*002a*/ 	.short	(.L_17 - .L_16)
.L_16:
        /*002c*/ 	.word	0x00000000
        /*0030*/ 	.short	0x0006
        /*0032*/ 	.short	0x0030
        /*0034*/ 	.byte	0x00, 0xf4, 0x21, 0x00


	//----- nvinfo : EIATTR_KPARAM_INFO
	.align		4
.L_17:
        /*0038*/ 	.byte	0x04, 0x17
        /*003a*/ 	.short	(.L_19 - .L_18)
.L_18:
        /*003c*/ 	.word	0x00000000
        /*0040*/ 	.short	0x0005
        /*0042*/ 	.short	0x0028
        /*0044*/ 	.byte	0x00, 0xf4, 0x21, 0x00


	//----- nvinfo : EIATTR_KPARAM_INFO
	.align		4
.L_19:
        /*0048*/ 	.byte	0x04, 0x17
        /*004a*/ 	.short	(.L_21 - .L_20)
.L_20:
        /*004c*/ 	.word	0x00000000
        /*0050*/ 	.short	0x0004
        /*0052*/ 	.short	0x0020
        /*0054*/ 	.byte	0x00, 0xf4, 0x21, 0x00


	//----- nvinfo : EIATTR_KPARAM_INFO
	.align		4
.L_21:
        /*0058*/ 	.byte	0x04, 0x17
        /*005a*/ 	.short	(.L_23 - .L_22)
.L_22:
        /*005c*/ 	.word	0x00000000
        /*0060*/ 	.short	0x0003
        /*0062*/ 	.short	0x0018
        /*0064*/ 	.byte	0x00, 0xf4, 0x21, 0x00


	//----- nvinfo : EIATTR_KPARAM_INFO
	.align		4
.L_23:
        /*0068*/ 	.byte	0x04, 0x17
        /*006a*/ 	.short	(.L_25 - .L_24)
.L_24:
        /*006c*/ 	.word	0x00000000
        /*0070*/ 	.short	0x0002
        /*0072*/ 	.short	0x0010
        /*0074*/ 	.byte	0x00, 0xf4, 0x21, 0x00


	//----- nvinfo : EIATTR_KPARAM_INFO
	.align		4
.L_25:
        /*0078*/ 	.byte	0x04, 0x17
        /*007a*/ 	.short	(.L_27 - .L_26)
.L_26:
        /*007c*/ 	.word	0x00000000
        /*0080*/ 	.short	0x0001
        /*0082*/ 	.short	0x0008
        /*0084*/ 	.byte	0x00, 0xf4, 0x21, 0x00


	//----- nvinfo : EIATTR_KPARAM_INFO
	.align		4
.L_27:
        /*0088*/ 	.byte	0x04, 0x17
        /*008a*/ 	.short	(.L_29 - .L_28)
.L_28:
        /*008c*/ 	.word	0x00000000
        /*0090*/ 	.short	0x0000
        /*0092*/ 	.short	0x0000
        /*0094*/ 	.byte	0x00, 0xf4, 0x21, 0x00


	//----- nvinfo : EIATTR_SPARSE_MMA_MASK
	.align		4
.L_29:
        /*0098*/ 	.byte	0x03, 0x50
        /*009a*/ 	.short	0x0000


	//----- nvinfo : EIATTR_MAXREG_COUNT
	.align		4
        /*009c*/ 	.byte	0x03, 0x1b
        /*009e*/ 	.short	0x00ff


	//----- nvinfo : EIATTR_EXIT_INSTR_OFFSETS
	.align		4
        /*00a0*/ 	.byte	0x04, 0x1c
        /*00a2*/ 	.short	(.L_31 - .L_30)


	//   ....[0]....
.L_30:
        /*00a4*/ 	.word	0x000004c0


	//----- nvinfo : EIATTR_REQNTID
	.align		4
.L_31:
        /*00a8*/ 	.byte	0x04, 0x10
        /*00aa*/ 	.short	(.L_33 - .L_32)
.L_32:
        /*00ac*/ 	.word	0x00000100
        /*00b0*/ 	.word	0x00000001
        /*00b4*/ 	.word	0x00000001


	//----- nvinfo : EIATTR_CBANK_PARAM_SIZE
	.align		4
.L_33:
        /*00b8*/ 	.byte	0x03, 0x19
        /*00ba*/ 	.short	0x0044


	//----- nvinfo : EIATTR_PARAM_CBANK
	.align		4
        /*00bc*/ 	.byte	0x04, 0x0a
        /*00be*/ 	.short	(.L_35 - .L_34)
	.align		4
.L_34:
        /*00c0*/ 	.word	index@(.nv.constant0.triton_poi_fused__native_batch_norm_legit_no_training_add_convolution_relu_9)
        /*00c4*/ 	.short	0x0210
        /*00c6*/ 	.short	0x0044


	//----- nvinfo : EIATTR_SW_WAR
	.align		4
.L_35:
        /*00c8*/ 	.byte	0x04, 0x36
        /*00ca*/ 	.short	(.L_37 - .L_36)
.L_36:
        /*00cc*/ 	.word	0x00000008
.L_37:


//--------------------- .nv.callgraph             --------------------------
	.section	.nv.callgraph,"",@"SHT_CUDA_CALLGRAPH"
	.align	4
	.sectionentsize	8
	.align		4
        /*0000*/ 	.word	0x00000000
	.align		4
        /*0004*/ 	.word	0xffffffff
	.align		4
        /*0008*/ 	.word	0x00000000
	.align		4
        /*000c*/ 	.word	0xfffffffe
	.align		4
        /*0010*/ 	.word	0x00000000
	.align		4
        /*0014*/ 	.word	0xfffffffd
	.align		4
        /*0018*/ 	.word	0x00000000
	.align		4
        /*001c*/ 	.word	0xfffffffc


//--------------------- .nv.constant4             --------------------------
	.section	.nv.constant4,"a",@progbits
	.align	8
	.align		8
.nv.constant4:
        /*0000*/ 	.dword	_$_str
	.align		8
        /*0008*/ 	.dword	_$_str_$_2


//--------------------- .text.triton_poi_fused__native_batch_norm_legit_no_training_add_convolution_relu_9 --------------------------
	.section	.text.triton_poi_fused__native_batch_norm_legit_no_training_add_convolution_relu_9,"ax",@progbits
	.align	128
        .global         triton_poi_fused__native_batch_norm_legit_no_training_add_convolution_relu_9
        .type           triton_poi_fused__native_batch_norm_legit_no_training_add_convolution_relu_9,@function
        .size           triton_poi_fused__native_batch_norm_legit_no_training_add_convolution_relu_9,(.L_x_1 - triton_poi_fused__native_batch_norm_legit_no_training_add_convolution_relu_9)
        .other          triton_poi_fused__native_batch_norm_legit_no_training_add_convolution_relu_9,@"STO_CUDA_ENTRY STV_DEFAULT"
triton_poi_fused__native_batch_norm_legit_no_training_add_convolution_relu_9:
.text.triton_poi_fused__native_batch_norm_legit_no_training_add_convolution_relu_9:
[----:B------:R-:W-:Y:S01]  /*0000*/  LDC R1, c[0x0][0x28] ;  /* 0x00000a00ff017b82 */ /* 0x000fe20000000800 */
[----:B------:R-:W1:Y:S07]  /*0010*/  S2R R0, SR_TID.X ;  /* 0x0000000000007919 */ /* 0x000e6e0000002100 */
[----:B------:R-:W2:Y:S01]  /*0020*/  LDC.64 R4, c[0x0][0x230] ;  /* 0x00008c00ff047b82 */ /* 0x000ea20000000a00 */
[----:B------:R-:W-:Y:S01]  /*0030*/  ULDC.64 UR4, c[0x0][0x208] ;  /* 0x0000820000047ab9 */ /* 0x000fe20000000a00 */
[----:B------:R-:W3:Y:S06]  /*0040*/  S2R R7, SR_CTAID.X ;  /* 0x0000000000077919 */ /* 0x000eec0000002500 */
[----:B------:R-:W4:Y:S08]  /*0050*/  LDC.64 R10, c[0x0][0x218] ;  /* 0x00008600ff0a7b82 */ /* 0x000f300000000a00 */
[----:B------:R-:W5:Y:S08]  /*0060*/  LDC.64 R16, c[0x0][0x240] ;  /* 0x00009000ff107b82 */ /* 0x000f700000000a00 */
[----:B------:R-:W5:Y:S01]  /*0070*/  LDC.64 R18, c[0x0][0x238] ;  /* 0x00008e00ff127b82 */ /* 0x000f620000000a00 */
[----:B-1----:R-:W-:-:S07]  /*0080*/  SHF.L.U32 R0, R0, 0x1, RZ ;  /* 0x0000000100007819 */ /* 0x002fce00000006ff */
[----:B------:R-:W1:Y:S01]  /*0090*/  LDC.64 R12, c[0x0][0x220] ;  /* 0x00008800ff0c7b82 */ /* 0x000e620000000a00 */
[----:B---3--:R-:W-:Y:S02]  /*00a0*/  SHF.R.S32.HI R3, RZ, 0x16, R7 ;  /* 0x00000016ff037819 */ /* 0x008fe40000011407 */
[----:B------:R-:W-:Y:S02]  /*00b0*/  LOP3.LUT R0, R0, 0x1fe, RZ, 0xc0, !PT ;  /* 0x000001fe00007812 */ /* 0x000fe400078ec0ff */
[----:B------:R-:W-:Y:S02]  /*00c0*/  SGXT R3, R3, 0x1 ;  /* 0x000000010303781a */ /* 0x000fe40000000200 */
[----:B------:R-:W-:Y:S02]  /*00d0*/  LEA R0, R7, R0, 0x9 ;  /* 0x0000000007007211 */ /* 0x000fe400078e48ff */
[----:B------:R-:W3:Y:S02]  /*00e0*/  LDC.64 R6, c[0x0][0x228] ;  /* 0x00008a00ff067b82 */ /* 0x000ee40000000a00 */
[----:B------:R-:W-:-:S04]  /*00f0*/  LEA.HI R3, R3, R0, RZ, 0x6 ;  /* 0x0000000003037211 */ /* 0x000fc800078f30ff */
[----:B------:R-:W-:-:S04]  /*0100*/  LOP3.LUT R3, R3, 0xffffffc0, RZ, 0xc0, !PT ;  /* 0xffffffc003037812 */ /* 0x000fc800078ec0ff */
[----:B------:R-:W-:Y:S02]  /*0110*/  IADD3 R14, R0, -R3, RZ ;  /* 0x80000003000e7210 */ /* 0x000fe40007ffe0ff */
[----:B------:R-:W1:Y:S03]  /*0120*/  LDC.64 R2, c[0x0][0x210] ;  /* 0x00008400ff027b82 */ /* 0x000e660000000a00 */
[----:B--2---:R-:W-:-:S06]  /*0130*/  IMAD.WIDE R4, R14, 0x4, R4 ;  /* 0x000000040e047825 */ /* 0x004fcc00078e0204 */
[----:B------:R-:W2:Y:S01]  /*0140*/  LDG.E.EL.64 R4, desc[UR4][R4.64] ;  /* 0x0000000404047981 */ /* 0x000ea2000c2e1b00 */
[----:B----4-:R-:W-:-:S04]  /*0150*/  IMAD.WIDE R10, R14, 0x4, R10 ;  /* 0x000000040e0a7825 */ /* 0x010fc800078e020a */
[C---:B---3--:R-:W-:Y:S02]  /*0160*/  IMAD.WIDE R6, R14.reuse, 0x4, R6 ;  /* 0x000000040e067825 */ /* 0x048fe400078e0206 */
[----:B------:R-:W3:Y:S02]  /*0170*/  LDG.E.EL.64 R10, desc[UR4][R10.64] ;  /* 0x000000040a0a7981 */ /* 0x000ee4000c2e1b00 */
[----:B-----5:R-:W-:Y:S02]  /*0180*/  IMAD.WIDE R16, R14, 0x4, R16 ;  /* 0x000000040e107825 */ /* 0x020fe400078e0210 */
[----:B------:R-:W4:Y:S02]  /*0190*/  LDG.E.EL.64 R6, desc[UR4][R6.64] ;  /* 0x0000000406067981 */ /* 0x000f24000c2e1b00 */
[----:B01----:R-:W-:Y:S02]  /*01a0*/  IMAD.WIDE R2, R0, 0x4, R2 ;  /* 0x0000000400027825 */ /* 0x003fe400078e0202 */
[----:B------:R-:W5:Y:S04]  /*01b0*/  LDG.E.EL.64 R16, desc[UR4][R16.64] ;  /* 0x0000000410107981 */ /* 0x000f68000c2e1b00 */
[----:B------:R-:W3:Y:S01]  /*01c0*/  LDG.E.64 R8, desc[UR4][R2.64] ;  /* 0x0000000402087981 */ /* 0x000ee2000c1e1b00 */
[----:B------:R-:W-:-:S05]  /*01d0*/  IMAD.WIDE R18, R14, 0x4, R18 ;  /* 0x000000040e127825 */ /* 0x000fca00078e0212 */
[----:B------:R-:W5:Y:S01]  /*01e0*/  LDG.E.EL.64 R14, desc[UR4][R18.64] ;  /* 0x00000004120e7981 */ /* 0x000f62000c2e1b00 */
[----:B------:R-:W-:-:S06]  /*01f0*/  IMAD.WIDE R12, R0, 0x4, R12 ;  /* 0x00000004000c7825 */ /* 0x000fcc00078e020c */
[----:B------:R-:W4:Y:S01]  /*0200*/  LDG.E.64 R12, desc[UR4][R12.64] ;  /* 0x000000040c0c7981 */ /* 0x000f22000c1e1b00 */
[----:B--2---:R-:W-:Y:S01]  /*0210*/  FADD R4, R4, 9.9999997473787516356e-06 ;  /* 0x3727c5ac04047421 */ /* 0x004fe20000000000 */
[----:B------:R-:W-:-:S03]  /*0220*/  FADD R5, R5, 9.9999997473787516356e-06 ;  /* 0x3727c5ac05057421 */ /* 0x000fc60000000000 */
[----:B------:R-:W0:Y:S08]  /*0230*/  MUFU.SQRT R20, R4 ;  /* 0x0000000400147308 */ /* 0x000e300000002000 */
[----:B------:R-:W1:Y:S01]  /*0240*/  MUFU.SQRT R21, R5 ;  /* 0x0000000500157308 */ /* 0x000e620000002000 */
[C---:B0-----:R-:W-:Y:S02]  /*0250*/  FSETP.GT.AND P0, PT, R20.reuse, 8.50705917302346158658e+37, PT ;  /* 0x7e8000001400780b */ /* 0x041fe40003f04000 */
[----:B------:R-:W-:-:S02]  /*0260*/  FSETP.GEU.AND P2, PT, R20, 1.175494350822287508e-38, PT ;  /* 0x008000001400780b */ /* 0x000fc40003f4e000 */
[C---:B-1----:R-:W-:Y:S02]  /*0270*/  FSETP.GT.AND P1, PT, R21.reuse, 8.50705917302346158658e+37, PT ;  /* 0x7e8000001500780b */ /* 0x042fe40003f24000 */
[----:B------:R-:W-:-:S07]  /*0280*/  FSETP.GEU.AND P3, PT, R21, 1.175494350822287508e-38, PT ;  /* 0x008000001500780b */ /* 0x000fce0003f6e000 */
[----:B------:R-:W-:Y:S01]  /*0290*/  @P0 FMUL R20, R20, 0.25 ;  /* 0x3e80000014140820 */ /* 0x000fe20000400000 */
[----:B------:R-:W-:-:S03]  /*02a0*/  HFMA2.MMA R4, -RZ, RZ, 1.625, 0 ;  /* 0x3e800000ff047435 */ /* 0x000fc600000001ff */
[----:B------:R-:W-:Y:S01]  /*02b0*/  @!P2 FMUL R20, R20, 16777216 ;  /* 0x4b8000001414a820 */ /* 0x000fe20000400000 */
[----:B------:R-:W-:-:S04]  /*02c0*/  @P1 FMUL R21, R21, 0.25 ;  /* 0x3e80000015151820 */ /* 0x000fc80000400000 */
[----:B------:R-:W-:Y:S01]  /*02d0*/  @!P3 FMUL R21, R21, 16777216 ;  /* 0x4b8000001515b820 */ /* 0x000fe20000400000 */
[----:B------:R-:W0:Y:S01]  /*02e0*/  MUFU.RCP R20, R20 ;  /* 0x0000001400147308 */ /* 0x000e220000001000 */
[----:B------:R-:W-:-:S07]  /*02f0*/  FSEL R5, R4, 1, P0 ;  /* 0x3f80000004057808 */ /* 0x000fce0000000000 */
[----:B------:R-:W1:Y:S01]  /*0300*/  MUFU.RCP R21, R21 ;  /* 0x0000001500157308 */ /* 0x000e620000001000 */
[----:B------:R-:W-:Y:S01]  /*0310*/  FSEL R4, R4, 1, P1 ;  /* 0x3f80000004047808 */ /* 0x000fe20000800000 */
[----:B------:R-:W-:Y:S01]  /*0320*/  @!P2 FMUL R5, R5, 16777216 ;  /* 0x4b8000000505a820 */ /* 0x000fe20000400000 */
[----:B---3--:R-:W-:Y:S01]  /*0330*/  FADD R8, R8, R10 ;  /* 0x0000000a08087221 */ /* 0x008fe20000000000 */
[----:B------:R-:W-:Y:S02]  /*0340*/  FADD R9, R9, R11 ;  /* 0x0000000b09097221 */ /* 0x000fe40000000000 */
[----:B------:R-:W-:Y:S01]  /*0350*/  @!P3 FMUL R4, R4, 16777216 ;  /* 0x4b8000000404b820 */ /* 0x000fe20000400000 */
[----:B0-----:R-:W-:Y:S01]  /*0360*/  FMUL R11, R20, R5 ;  /* 0x00000005140b7220 */ /* 0x001fe20000400000 */
[----:B----4-:R-:W-:Y:S01]  /*0370*/  FADD R6, -R6, R8 ;  /* 0x0000000806067221 */ /* 0x010fe20000000100 */
[----:B------:R-:W-:-:S03]  /*0380*/  FADD R7, -R7, R9 ;  /* 0x0000000907077221 */ /* 0x000fc60000000100 */
[----:B------:R-:W-:Y:S01]  /*0390*/  FMUL R11, R6, R11 ;  /* 0x0000000b060b7220 */ /* 0x000fe20000400000 */
[----:B-1----:R-:W-:Y:S02]  /*03a0*/  FMUL R10, R21, R4 ;  /* 0x00000004150a7220 */ /* 0x002fe40000400000 */
[----:B------:R-:W0:Y:S02]  /*03b0*/  LDC.64 R4, c[0x0][0x248] ;  /* 0x00009200ff047b82 */ /* 0x000e240000000a00 */
[----:B------:R-:W-:Y:S01]  /*03c0*/  FMUL R10, R7, R10 ;  /* 0x0000000a070a7220 */ /* 0x000fe20000400000 */
[----:B-----5:R-:W-:-:S03]  /*03d0*/  FFMA R11, R14, R11, R16 ;  /* 0x0000000b0e0b7223 */ /* 0x020fc60000000010 */
[----:B------:R-:W-:Y:S02]  /*03e0*/  FFMA R10, R15, R10, R17 ;  /* 0x0000000a0f0a7223 */ /* 0x000fe40000000011 */
[----:B------:R-:W-:-:S03]  /*03f0*/  FSETP.GEU.AND P0, PT, R11, RZ, PT ;  /* 0x000000ff0b00720b */ /* 0x000fc60003f0e000 */
[C---:B------:R-:W-:Y:S02]  /*0400*/  FSETP.GEU.AND P1, PT, R10.reuse, RZ, PT ;  /* 0x000000ff0a00720b */ /* 0x040fe40003f2e000 */
[----:B------:R-:W-:Y:S02]  /*0410*/  FSEL R11, R11, RZ, P0 ;  /* 0x000000ff0b0b7208 */ /* 0x000fe40000000000 */
[----:B------:R-:W-:Y:S02]  /*0420*/  FSEL R10, R10, RZ, P1 ;  /* 0x000000ff0a0a7208 */ /* 0x000fe40000800000 */
[----:B------:R-:W-:Y:S01]  /*0430*/  FSETP.GEU.AND P0, PT, R11, -R12, PT ;  /* 0x8000000c0b00720b */ /* 0x000fe20003f0e000 */
[----:B------:R-:W-:Y:S01]  /*0440*/  FADD R11, R12, R11 ;  /* 0x0000000b0c0b7221 */ /* 0x000fe20000000000 */
[----:B------:R-:W-:Y:S01]  /*0450*/  FSETP.GEU.AND P1, PT, R10, -R13, PT ;  /* 0x8000000d0a00720b */ /* 0x000fe20003f2e000 */
[----:B------:R-:W-:-:S03]  /*0460*/  FADD R6, R13, R10 ;  /* 0x0000000a0d067221 */ /* 0x000fc60000000000 */
[----:B------:R-:W-:Y:S01]  /*0470*/  FSEL R10, R11, RZ, P0 ;  /* 0x000000ff0b0a7208 */ /* 0x000fe20000000000 */
[----:B0-----:R-:W-:Y:S01]  /*0480*/  IMAD.WIDE R4, R0, 0x4, R4 ;  /* 0x0000000400047825 */ /* 0x001fe200078e0204 */
[----:B------:R-:W-:Y:S01]  /*0490*/  FSEL R11, R6, RZ, P1 ;  /* 0x000000ff060b7208 */ /* 0x000fe20000800000 */
[----:B------:R-:W-:Y:S04]  /*04a0*/  STG.E.64 desc[UR4][R2.64], R8 ;  /* 0x0000000802007986 */ /* 0x000fe8000c101b04 */
[----:B------:R-:W-:Y:S01]  /*04b0*/  STG.E.64 desc[UR4][R4.64], R10 ;  /* 0x0000000a04007986 */ /* 0x000fe2000c101b04 */
[----:B------:R-:W-:Y:S05]  /*04c0*/  EXIT ;  /* 0x000000000000794d */ /* 0x000fea0003800000 */
.L_x_0:
[----:B------:R-:W-:-:S00]  /*04d0*/  BRA `(.L_x_0) ;  /* 0xfffffffc00fc7947 */ /* 0x000fc0000383ffff */
[----:B------:R-:W-:-:S00]  /*04e0*/  NOP ;  /* 0x0000000000007918 */ /* 0x000fc00000000000 */
        /* <DEDUP_REMOVED lines=9> */
.L_x_1:


//--------------------- .nv.global.init           --------------------------
	.section	.nv.global.init,"aw",@progbits
.nv.global.init:
	.type		_$_str,@object
	.size		_$_str,(_$_str_$_2 - _$_str)
_$_str:
        /*0000*/ 	.byte	0x5f, 0x5f, 0x43, 0x55, 0x44, 0x41, 0x5f, 0x46, 0x54, 0x5a, 0x00
	.type		_$_str_$_2,@object
	.size		_$_str_$_2,(.L_1 - _$_str_$_2)
_$_str_$_2:
        /*000b*/ 	.byte	0x5f, 0x5f, 0x43, 0x55, 0x44, 0x41, 0x5f, 0x50, 0x52, 0x45, 0x43, 0x5f, 0x53, 0x51, 0x52, 0x54
        /*001b*/ 	.byte	0x00
.L_1:


//--------------------- .nv.constant0.triton_poi_fused__native_batch_norm_legit_no_training_add_convolution_relu_9 --------------------------
	.section	.nv.constant0.triton_poi_fused__native_batch_norm_legit_no_training_add_convolution_relu_9,"a",@progbits
	.sectionflags	@""
	.align	4
.nv.constant0.triton_poi_fused__native_batch_norm_legit_no_training_add_convolution_relu_9:
	.zero		596
